	.headerflags	@"EF_CUDA_TEXMODE_UNIFIED EF_CUDA_64BIT_ADDRESS EF_CUDA_ACCELERATORS EF_CUDA_SM90 EF_CUDA_VIRTUAL_SM(EF_CUDA_SM90)"
	.elftype	@"ET_EXEC"


//--------------------- .nv.info                  --------------------------
	.section	.nv.info,"",@"SHT_CUDA_INFO"
	.align	4


	//----- nvinfo : EIATTR_REGCOUNT
	.align		4
        /*0000*/ 	.byte	0x04, 0x2f
        /*0002*/ 	.short	(.L_1 - .L_0)
	.align		4
.L_0:
        /*0004*/ 	.word	index@(triton_poi_fused_add_clone_1)
        /*0008*/ 	.word	0x00000014


	//----- nvinfo : EIATTR_MIN_STACK_SIZE
	.align		4
.L_1:
        /*000c*/ 	.byte	0x04, 0x12
        /*000e*/ 	.short	(.L_3 - .L_2)
	.align		4
.L_2:
        /*0010*/ 	.word	index@(triton_poi_fused_add_clone_1)
        /*0014*/ 	.word	0x00000000


	//----- nvinfo : EIATTR_FRAME_SIZE
	.align		4
.L_3:
        /*0018*/ 	.byte	0x04, 0x11
        /*001a*/ 	.short	(.L_5 - .L_4)
	.align		4
.L_4:
        /*001c*/ 	.word	index@(triton_poi_fused_add_clone_1)
        /*0020*/ 	.word	0x00000000


	//----- nvinfo : EIATTR_MIN_STACK_SIZE
	.align		4
.L_5:
        /*0024*/ 	.byte	0x04, 0x12
        /*0026*/ 	.short	(.L_7 - .L_6)
	.align		4
.L_6:
        /*0028*/ 	.word	index@(triton_poi_fused_add_clone_1)
        /*002c*/ 	.word	0x00000000
.L_7:


//--------------------- .nv.info.triton_poi_fused_add_clone_1 --------------------------
	.section	.nv.info.triton_poi_fused_add_clone_1,"",@"SHT_CUDA_INFO"
	.sectionflags	@""
	.align	4


	//----- nvinfo : EIATTR_CUDA_API_VERSION
	.align		4
        /*0000*/ 	.byte	0x04, 0x37
        /*0002*/ 	.short	(.L_9 - .L_8)
.L_8:
        /*0004*/ 	.word	0x0000007c


	//----- nvinfo : EIATTR_KPARAM_INFO
	.align		4
.L_9:
        /*0008*/ 	.byte	0x04, 0x17
        /*000a*/ 	.short	(.L_11 - .L_10)
.L_10:
        /*000c*/ 	.word	0x00000000
        /*0010*/ 	.short	0x0005
        /*0012*/ 	.short	0x0024
        /*0014*/ 	.byte	0x00, 0xf0, 0x11, 0x00


	//----- nvinfo : EIATTR_KPARAM_INFO
	.align		4
.L_11:
        /*0018*/ 	.byte	0x04, 0x17
        /*001a*/ 	.short	(.L_13 - .L_12)
.L_12:
        /*001c*/ 	.word	0x00000000
        /*0020*/ 	.short	0x0004
        /*0022*/ 	.short	0x0020
        /*0024*/ 	.byte	0x00, 0xf0, 0x11, 0x00


	//----- nvinfo : EIATTR_KPARAM_INFO
	.align		4
.L_13:
        /*0028*/ 	.byte	0x04, 0x17
        /*002a*/ 	.short	(.L_15 - .L_14)
.L_14:
        /*002c*/ 	.word	0x00000000
        /*0030*/ 	.short	0x0003
        /*0032*/ 	.short	0x0018
        /*0034*/ 	.byte	0x00, 0xf4, 0x21, 0x00


	//----- nvinfo : EIATTR_KPARAM_INFO
	.align		4
.L_15:
        /*0038*/ 	.byte	0x04, 0x17
        /*003a*/ 	.short	(.L_17 - .L_16)
.L_16:
        /*003c*/ 	.word	0x00000000
        /*0040*/ 	.short	0x0002
        /*0042*/ 	.short	0x0010
        /*0044*/ 	.byte	0x00, 0xf4, 0x21, 0x00


	//----- nvinfo : EIATTR_KPARAM_INFO
	.align		4
.L_17:
        /*0048*/ 	.byte	0x04, 0x17
        /*004a*/ 	.short	(.L_19 - .L_18)
.L_18:
        /*004c*/ 	.word	0x00000000
        /*0050*/ 	.short	0x0001
        /*0052*/ 	.short	0x0008
        /*0054*/ 	.byte	0x00, 0xf4, 0x21, 0x00


	//----- nvinfo : EIATTR_KPARAM_INFO
	.align		4
.L_19:
        /*0058*/ 	.byte	0x04, 0x17
        /*005a*/ 	.short	(.L_21 - .L_20)
.L_20:
        /*005c*/ 	.word	0x00000000
        /*0060*/ 	.short	0x0000
        /*0062*/ 	.short	0x0000
        /*0064*/ 	.byte	0x00, 0xf4, 0x21, 0x00


	//----- nvinfo : EIATTR_SPARSE_MMA_MASK
	.align		4
.L_21:
        /*0068*/ 	.byte	0x03, 0x50
        /*006a*/ 	.short	0x0000


	//----- nvinfo : EIATTR_MAXREG_COUNT
	.align		4
        /*006c*/ 	.byte	0x03, 0x1b
        /*006e*/ 	.short	0x00ff


	//----- nvinfo : EIATTR_EXIT_INSTR_OFFSETS
	.align		4
        /*0070*/ 	.byte	0x04, 0x1c
        /*0072*/ 	.short	(.L_23 - .L_22)


	//   ....[0]....
.L_22:
        /*0074*/ 	.word	0x00000420


	//   ....[1]....
        /*0078*/ 	.word	0x00000440


	//----- nvinfo : EIATTR_REQNTID
	.align		4
.L_23:
        /*007c*/ 	.byte	0x04, 0x10
        /*007e*/ 	.short	(.L_25 - .L_24)
.L_24:
        /*0080*/ 	.word	0x00000020
        /*0084*/ 	.word	0x00000001
        /*0088*/ 	.word	0x00000001


	//----- nvinfo : EIATTR_CBANK_PARAM_SIZE
	.align		4
.L_25:
        /*008c*/ 	.byte	0x03, 0x19
        /*008e*/ 	.short	0x0028


	//----- nvinfo : EIATTR_PARAM_CBANK
	.align		4
        /*0090*/ 	.byte	0x04, 0x0a
        /*0092*/ 	.short	(.L_27 - .L_26)
	.align		4
.L_26:
        /*0094*/ 	.word	index@(.nv.constant0.triton_poi_fused_add_clone_1)
        /*0098*/ 	.short	0x0210
        /*009a*/ 	.short	0x0028


	//----- nvinfo : EIATTR_SW_WAR
	.align		4
.L_27:
        /*009c*/ 	.byte	0x04, 0x36
        /*009e*/ 	.short	(.L_29 - .L_28)
.L_28:
        /*00a0*/ 	.word	0x00000008
.L_29:


//--------------------- .nv.callgraph             --------------------------
	.section	.nv.callgraph,"",@"SHT_CUDA_CALLGRAPH"
	.align	4
	.sectionentsize	8
	.align		4
        /*0000*/ 	.word	0x00000000
	.align		4
        /*0004*/ 	.word	0xffffffff
	.align		4
        /*0008*/ 	.word	0x00000000
	.align		4
        /*000c*/ 	.word	0xfffffffe
	.align		4
        /*0010*/ 	.word	0x00000000
	.align		4
        /*0014*/ 	.word	0xfffffffd
	.align		4
        /*0018*/ 	.word	0x00000000
	.align		4
        /*001c*/ 	.word	0xfffffffc


//--------------------- .text.triton_poi_fused_add_clone_1 --------------------------
	.section	.text.triton_poi_fused_add_clone_1,"ax",@progbits
	.sectionflags	@"SHF_BARRIERS=1"
	.align	128
        .global         triton_poi_fused_add_clone_1
        .type           triton_poi_fused_add_clone_1,@function
        .size           triton_poi_fused_add_clone_1,(.L_x_1 - triton_poi_fused_add_clone_1)
        .other          triton_poi_fused_add_clone_1,@"STO_CUDA_ENTRY STV_DEFAULT"
triton_poi_fused_add_clone_1:
.text.triton_poi_fused_add_clone_1:
[----:B------:R-:W0:Y:S02]  /*0000*/  LDC R1, c[0x0][0x28] ;  /* 0x00000a00ff017b82 */ /* 0x000e240000000800 */
[----:B------:R-:W1:Y:S01]  /*0010*/  S2R R17, SR_TID.X ;  /* 0x0000000000117919 */ /* 0x000e620000002100 */
[----:B------:R-:W2:Y:S01]  /*0020*/  LDC.64 R2, c[0x0][0x210] ;  /* 0x00008400ff027b82 */ /* 0x000ea20000000a00 */
[----:B------:R-:W-:Y:S01]  /*0030*/  IMAD.MOV.U32 R12, RZ, RZ, RZ ;  /* 0x000000ffff0c7224 */ /* 0x000fe200078e00ff */
[----:B------:R-:W-:Y:S01]  /*0040*/  ULDC.64 UR6, c[0x0][0x208] ;  /* 0x0000820000067ab9 */ /* 0x000fe20000000a00 */
[----:B------:R-:W3:Y:S01]  /*0050*/  S2R R8, SR_CTAID.X ;  /* 0x0000000000087919 */ /* 0x000ee20000002500 */
[----:B------:R-:W-:Y:S01]  /*0060*/  IMAD.MOV.U32 R15, RZ, RZ, RZ ;  /* 0x000000ffff0f7224 */ /* 0x000fe200078e00ff */
[----:B------:R-:W4:Y:S03]  /*0070*/  S2R R10, SR_CTAID.Y ;  /* 0x00000000000a7919 */ /* 0x000f260000002600 */
[----:B------:R-:W5:Y:S01]  /*0080*/  LDC.64 R4, c[0x0][0x218] ;  /* 0x00008600ff047b82 */ /* 0x000f620000000a00 */
[----:B-1----:R-:W-:-:S02]  /*0090*/  SHF.R.U32.HI R6, RZ, 0x1, R17 ;  /* 0x00000001ff067819 */ /* 0x002fc40000011611 */
[----:B------:R-:W-:Y:S02]  /*00a0*/  LOP3.LUT R0, R17, 0x10, RZ, 0xc0, !PT ;  /* 0x0000001011007812 */ /* 0x000fe400078ec0ff */
[----:B------:R-:W-:Y:S02]  /*00b0*/  SGXT.U32 R6, R6, 0x3 ;  /* 0x000000030606781a */ /* 0x000fe40000000000 */
[----:B------:R-:W-:Y:S02]  /*00c0*/  SHF.R.U32.HI R7, RZ, 0x1, R0 ;  /* 0x00000001ff077819 */ /* 0x000fe40000011600 */
[----:B---3--:R-:W-:Y:S01]  /*00d0*/  SHF.R.S32.HI R9, RZ, 0x1b, R8 ;  /* 0x0000001bff097819 */ /* 0x008fe20000011408 */
[----:B------:R-:W-:Y:S01]  /*00e0*/  IMAD.SHL.U32 R8, R8, 0x10, RZ ;  /* 0x0000001008087824 */ /* 0x000fe200078e00ff */
[----:B------:R-:W-:Y:S01]  /*00f0*/  LOP3.LUT R11, R6, R7, RZ, 0xfc, !PT ;  /* 0x00000007060b7212 */ /* 0x000fe200078efcff */
[----:B----4-:R-:W-:Y:S01]  /*0100*/  IMAD.SHL.U32 R0, R10, 0x2, RZ ;  /* 0x000000020a007824 */ /* 0x010fe200078e00ff */
[----:B------:R-:W-:-:S02]  /*0110*/  SGXT R9, R9, 0x1 ;  /* 0x000000010909781a */ /* 0x000fc40000000200 */
[----:B------:R-:W-:Y:S02]  /*0120*/  LOP3.LUT R7, R11, R8, RZ, 0xfc, !PT ;  /* 0x000000080b077212 */ /* 0x000fe400078efcff */
[----:B------:R-:W-:Y:S02]  /*0130*/  LOP3.LUT R6, R0, 0x1, R17, 0xf8, !PT ;  /* 0x0000000100067812 */ /* 0x000fe400078ef811 */
[----:B------:R-:W-:Y:S02]  /*0140*/  LEA.HI R10, R9, R7, RZ, 0x2 ;  /* 0x00000007090a7211 */ /* 0x000fe400078f10ff */
[C---:B------:R-:W-:Y:S01]  /*0150*/  ISETP.GE.AND P1, PT, R7.reuse, 0x10, PT ;  /* 0x000000100700780c */ /* 0x040fe20003f26270 */
[----:B------:R-:W-:Y:S01]  /*0160*/  IMAD R13, R7, 0x4, R6 ;  /* 0x00000004070d7824 */ /* 0x000fe200078e0206 */
[----:B------:R-:W-:Y:S02]  /*0170*/  LOP3.LUT R10, R10, 0xfffffffc, RZ, 0xc0, !PT ;  /* 0xfffffffc0a0a7812 */ /* 0x000fe400078ec0ff */
[----:B------:R-:W-:Y:S01]  /*0180*/  ISETP.LT.AND P0, PT, R6, 0x4, !P1 ;  /* 0x000000040600780c */ /* 0x000fe20004f01270 */
[----:B--2---:R-:W-:-:S04]  /*0190*/  IMAD.WIDE R2, R13, 0x4, R2 ;  /* 0x000000040d027825 */ /* 0x004fc800078e0202 */
[----:B------:R-:W-:-:S04]  /*01a0*/  IMAD.IADD R7, R7, 0x1, -R10 ;  /* 0x0000000107077824 */ /* 0x000fc800078e0a0a */
[----:B-----5:R-:W-:Y:S02]  /*01b0*/  IMAD.WIDE R4, R7, 0x4, R4 ;  /* 0x0000000407047825 */ /* 0x020fe400078e0204 */
[----:B------:R-:W1:Y:S02]  /*01c0*/  LDC.64 R6, c[0x0][0x220] ;  /* 0x00008800ff067b82 */ /* 0x000e640000000a00 */
[----:B------:R-:W2:Y:S04]  /*01d0*/  @P0 LDG.E.EL R12, desc[UR6][R2.64] ;  /* 0x00000006020c0981 */ /* 0x000ea8000c2e1900 */
[----:B------:R3:W2:Y:S01]  /*01e0*/  @!P1 LDG.E.EL R15, desc[UR6][R4.64] ;  /* 0x00000006040f9981 */ /* 0x0006a2000c2e1900 */
[----:B------:R-:W-:Y:S02]  /*01f0*/  LOP3.LUT R8, R8, 0xf, R17, 0xf8, !PT ;  /* 0x0000000f08087812 */ /* 0x000fe400078ef811 */
[----:B------:R-:W-:-:S02]  /*0200*/  SHF.R.U32.HI R13, RZ, 0x4, R17 ;  /* 0x00000004ff0d7819 */ /* 0x000fc40000011611 */
[----:B------:R-:W-:Y:S02]  /*0210*/  LEA.HI R10, R9, R8, RZ, 0x2 ;  /* 0x00000008090a7211 */ /* 0x000fe400078f10ff */
[----:B------:R-:W-:Y:S02]  /*0220*/  SGXT.U32 R9, R13, 0x1 ;  /* 0x000000010d09781a */ /* 0x000fe40000000000 */
[----:B------:R-:W-:Y:S01]  /*0230*/  LOP3.LUT R13, R10, 0xfffffffc, RZ, 0xc0, !PT ;  /* 0xfffffffc0a0d7812 */ /* 0x000fe200078ec0ff */
[----:B---3--:R-:W-:Y:S01]  /*0240*/  IMAD.MOV.U32 R4, RZ, RZ, RZ ;  /* 0x000000ffff047224 */ /* 0x008fe200078e00ff */
[----:B------:R-:W-:Y:S02]  /*0250*/  LOP3.LUT R9, R0, R9, RZ, 0xfc, !PT ;  /* 0x0000000900097212 */ /* 0x000fe400078efcff */
[C---:B------:R-:W-:Y:S01]  /*0260*/  ISETP.GE.AND P0, PT, R8.reuse, 0x10, PT ;  /* 0x000000100800780c */ /* 0x040fe20003f06270 */
[----:B------:R-:W-:-:S03]  /*0270*/  IMAD.IADD R0, R8, 0x1, -R13 ;  /* 0x0000000108007824 */ /* 0x000fc600078e0a0d */
[C---:B------:R-:W-:Y:S01]  /*0280*/  ISETP.LT.AND P0, PT, R9.reuse, 0x4, !P0 ;  /* 0x000000040900780c */ /* 0x040fe20004701270 */
[----:B------:R-:W-:-:S04]  /*0290*/  IMAD R3, R9, 0x4, R0 ;  /* 0x0000000409037824 */ /* 0x000fc800078e0200 */
[----:B-1----:R-:W-:-:S08]  /*02a0*/  IMAD.WIDE R2, R3, 0x4, R6 ;  /* 0x0000000403027825 */ /* 0x002fd000078e0206 */
[----:B------:R1:W3:Y:S01]  /*02b0*/  @P0 LDG.E.EL R4, desc[UR6][R2.64] ;  /* 0x0000000602040981 */ /* 0x0002e2000c2e1900 */
[----:B------:R-:W4:Y:S01]  /*02c0*/  S2UR UR5, SR_CgaCtaId ;  /* 0x00000000000579c3 */ /* 0x000f220000008800 */
[----:B------:R-:W-:Y:S01]  /*02d0*/  LOP3.LUT R0, R17, 0x1, RZ, 0xc0, !PT ;  /* 0x0000000111007812 */ /* 0x000fe200078ec0ff */
[----:B------:R-:W-:Y:S01]  /*02e0*/  UMOV UR4, 0x400 ;  /* 0x0000040000047882 */ /* 0x000fe20000000000 */
[----:B------:R-:W-:Y:S01]  /*02f0*/  IMAD.SHL.U32 R11, R11, 0x4, RZ ;  /* 0x000000040b0b7824 */ /* 0x000fe200078e00ff */
[----:B------:R-:W-:Y:S01]  /*0300*/  SHF.R.U32.HI R5, RZ, 0x2, R17 ;  /* 0x00000002ff057819 */ /* 0x000fe20000011611 */
[----:B------:R-:W-:Y:S02]  /*0310*/  IMAD R9, R9, 0x10, R8 ;  /* 0x0000001009097824 */ /* 0x000fe400078e0208 */
[----:B------:R-:W-:Y:S01]  /*0320*/  IMAD.SHL.U32 R6, R0, 0x40, RZ ;  /* 0x0000004000067824 */ /* 0x000fe200078e00ff */
[----:B------:R-:W-:Y:S01]  /*0330*/  LOP3.LUT R7, R5, 0x4, RZ, 0xc0, !PT ;  /* 0x0000000405077812 */ /* 0x000fe200078ec0ff */
[----:B-1----:R-:W1:Y:S03]  /*0340*/  LDC.64 R2, c[0x0][0x228] ;  /* 0x00008a00ff027b82 */ /* 0x002e660000000a00 */
[----:B------:R-:W-:Y:S01]  /*0350*/  LOP3.LUT R6, R6, R11, RZ, 0xfc, !PT ;  /* 0x0000000b06067212 */ /* 0x000fe200078efcff */
[----:B----4-:R-:W-:-:S06]  /*0360*/  UPRMT UR4, UR5, 0x654, UR4 ;  /* 0x0000065405047896 */ /* 0x010fcc0008000004 */
[----:B------:R-:W-:Y:S01]  /*0370*/  LEA R5, R0, UR4, 0x2 ;  /* 0x0000000400057c11 */ /* 0x000fe2000f8e10ff */
[----:B------:R-:W-:Y:S01]  /*0380*/  VIADD R7, R7, UR4 ;  /* 0x0000000407077c36 */ /* 0x000fe20008000000 */
[----:B------:R-:W-:Y:S01]  /*0390*/  LOP3.LUT R0, R17, 0x1f, RZ, 0xc0, !PT ;  /* 0x0000001f11007812 */ /* 0x000fe200078ec0ff */
[----:B-1----:R-:W-:-:S04]  /*03a0*/  IMAD.WIDE R2, R9, 0x4, R2 ;  /* 0x0000000409027825 */ /* 0x002fc800078e0202 */
[----:B------:R-:W-:Y:S02]  /*03b0*/  IMAD.IADD R5, R5, 0x1, R6 ;  /* 0x0000000105057824 */ /* 0x000fe400078e0206 */
[----:B------:R-:W-:Y:S02]  /*03c0*/  IMAD R0, R0, 0x4, R7 ;  /* 0x0000000400007824 */ /* 0x000fe400078e0207 */
[----:B--2---:R-:W-:-:S05]  /*03d0*/  FADD R12, R15, R12 ;  /* 0x0000000c0f0c7221 */ /* 0x004fca0000000000 */
[----:B------:R-:W-:Y:S01]  /*03e0*/  STS [R5], R12 ;  /* 0x0000000c05007388 */ /* 0x000fe20000000800 */
[----:B------:R-:W-:Y:S06]  /*03f0*/  BAR.SYNC.DEFER_BLOCKING 0x0 ;  /* 0x0000000000007b1d */ /* 0x000fec0000010000 */
[----:B------:R-:W3:Y:S02]  /*0400*/  LDS R7, [R0] ;  /* 0x0000000000077984 */ /* 0x000ee40000000800 */
[----:B---3--:R-:W-:Y:S01]  /*0410*/  FADD R7, R7, R4 ;  /* 0x0000000407077221 */ /* 0x008fe20000000000 */
[----:B------:R-:W-:Y:S06]  /*0420*/  @!P0 EXIT ;  /* 0x000000000000894d */ /* 0x000fec0003800000 */
[----:B------:R-:W-:Y:S01]  /*0430*/  STG.E desc[UR6][R2.64], R7 ;  /* 0x0000000702007986 */ /* 0x000fe2000c101906 */
[----:B------:R-:W-:Y:S05]  /*0440*/  EXIT ;  /* 0x000000000000794d */ /* 0x000fea0003800000 */
.L_x_0:
[----:B------:R-:W-:-:S00]  /*0450*/  BRA `(.L_x_0) ;  /* 0xfffffffc00fc7947 */ /* 0x000fc0000383ffff */
[----:B------:R-:W-:-:S00]  /*0460*/  NOP ;  /* 0x0000000000007918 */ /* 0x000fc00000000000 */
        /* <DEDUP_REMOVED lines=9> */
.L_x_1:


//--------------------- .nv.shared.triton_poi_fused_add_clone_1 --------------------------
	.section	.nv.shared.triton_poi_fused_add_clone_1,"aw",@nobits
	.sectionflags	@""
	.align	16
	.zero		1024


//--------------------- .nv.constant0.triton_poi_fused_add_clone_1 --------------------------
	.section	.nv.constant0.triton_poi_fused_add_clone_1,"a",@progbits
	.sectionflags	@""
	.align	4
.nv.constant0.triton_poi_fused_add_clone_1:
	.zero		568
